	.headerflags	@"EF_CUDA_TEXMODE_UNIFIED EF_CUDA_64BIT_ADDRESS EF_CUDA_ACCELERATORS EF_CUDA_SM90 EF_CUDA_VIRTUAL_SM(EF_CUDA_SM90)"
	.elftype	@"ET_EXEC"


//--------------------- .nv.info                  --------------------------
	.section	.nv.info,"",@"SHT_CUDA_INFO"
	.align	4


	//----- nvinfo : EIATTR_REGCOUNT
	.align		4
        /*0000*/ 	.byte	0x04, 0x2f
        /*0002*/ 	.short	(.L_3 - .L_2)
	.align		4
.L_2:
        /*0004*/ 	.word	index@(triton_poi_fused__native_batch_norm_legit_no_training_leaky_relu_33)
        /*0008*/ 	.word	0x00000020


	//----- nvinfo : EIATTR_MIN_STACK_SIZE
	.align		4
.L_3:
        /*000c*/ 	.byte	0x04, 0x12
        /*000e*/ 	.short	(.L_5 - .L_4)
	.align		4
.L_4:
        /*0010*/ 	.word	index@(triton_poi_fused__native_batch_norm_legit_no_training_leaky_relu_33)
        /*0014*/ 	.word	0x00000000


	//----- nvinfo : EIATTR_FRAME_SIZE
	.align		4
.L_5:
        /*0018*/ 	.byte	0x04, 0x11
        /*001a*/ 	.short	(.L_7 - .L_6)
	.align		4
.L_6:
        /*001c*/ 	.word	index@(triton_poi_fused__native_batch_norm_legit_no_training_leaky_relu_33)
        /*0020*/ 	.word	0x00000000


	//----- nvinfo : EIATTR_MIN_STACK_SIZE
	.align		4
.L_7:
        /*0024*/ 	.byte	0x04, 0x12
        /*0026*/ 	.short	(.L_9 - .L_8)
	.align		4
.L_8:
        /*0028*/ 	.word	index@(triton_poi_fused__native_batch_norm_legit_no_training_leaky_relu_33)
        /*002c*/ 	.word	0x00000000
.L_9:


//--------------------- .nv.info.triton_poi_fused__native_batch_norm_legit_no_training_leaky_relu_33 --------------------------
	.section	.nv.info.triton_poi_fused__native_batch_norm_legit_no_training_leaky_relu_33,"",@"SHT_CUDA_INFO"
	.sectionflags	@""
	.align	4


	//----- nvinfo : EIATTR_CUDA_API_VERSION
	.align		4
        /*0000*/ 	.byte	0x04, 0x37
        /*0002*/ 	.short	(.L_11 - .L_10)
.L_10:
        /*0004*/ 	.word	0x0000007c


	//----- nvinfo : EIATTR_KPARAM_INFO
	.align		4
.L_11:
        /*0008*/ 	.byte	0x04, 0x17
        /*000a*/ 	.short	(.L_13 - .L_12)
.L_12:
        /*000c*/ 	.word	0x00000000
        /*0010*/ 	.short	0x0007
        /*0012*/ 	.short	0x0034
        /*0014*/ 	.byte	0x00, 0xf0, 0x11, 0x00


	//----- nvinfo : EIATTR_KPARAM_INFO
	.align		4
.L_13:
        /*0018*/ 	.byte	0x04, 0x17
        /*001a*/ 	.short	(.L_15 - .L_14)
.L_14:
        /*001c*/ 	.word	0x00000000
        /*0020*/ 	.short	0x0006
        /*0022*/ 	.short	0x0030
        /*0024*/ 	.byte	0x00, 0xf0, 0x11, 0x00


	//----- nvinfo : EIATTR_KPARAM_INFO
	.align		4
.L_15:
        /*0028*/ 	.byte	0x04, 0x17
        /*002a*/ 	.short	(.L_17 - .L_16)
.L_16:
        /*002c*/ 	.word	0x00000000
        /*0030*/ 	.short	0x0005
        /*0032*/ 	.short	0x0028
        /*0034*/ 	.byte	0x00, 0xf4, 0x21, 0x00


	//----- nvinfo : EIATTR_KPARAM_INFO
	.align		4
.L_17:
        /*0038*/ 	.byte	0x04, 0x17
        /*003a*/ 	.short	(.L_19 - .L_18)
.L_18:
        /*003c*/ 	.word	0x00000000
        /*0040*/ 	.short	0x0004
        /*0042*/ 	.short	0x0020
        /*0044*/ 	.byte	0x00, 0xf4, 0x21, 0x00


	//----- nvinfo : EIATTR_KPARAM_INFO
	.align		4
.L_19:
        /*0048*/ 	.byte	0x04, 0x17
        /*004a*/ 	.short	(.L_21 - .L_20)
.L_20:
        /*004c*/ 	.word	0x00000000
        /*0050*/ 	.short	0x0003
        /*0052*/ 	.short	0x0018
        /*0054*/ 	.byte	0x00, 0xf4, 0x21, 0x00


	//----- nvinfo : EIATTR_KPARAM_INFO
	.align		4
.L_21:
        /*0058*/ 	.byte	0x04, 0x17
        /*005a*/ 	.short	(.L_23 - .L_22)
.L_22:
        /*005c*/ 	.word	0x00000000
        /*0060*/ 	.short	0x0002
        /*0062*/ 	.short	0x0010
        /*0064*/ 	.byte	0x00, 0xf4, 0x21, 0x00


	//----- nvinfo : EIATTR_KPARAM_INFO
	.align		4
.L_23:
        /*0068*/ 	.byte	0x04, 0x17
        /*006a*/ 	.short	(.L_25 - .L_24)
.L_24:
        /*006c*/ 	.word	0x00000000
        /*0070*/ 	.short	0x0001
        /*0072*/ 	.short	0x0008
        /*0074*/ 	.byte	0x00, 0xf4, 0x21, 0x00


	//----- nvinfo : EIATTR_KPARAM_INFO
	.align		4
.L_25:
        /*0078*/ 	.byte	0x04, 0x17
        /*007a*/ 	.short	(.L_27 - .L_26)
.L_26:
        /*007c*/ 	.word	0x00000000
        /*0080*/ 	.short	0x0000
        /*0082*/ 	.short	0x0000
        /*0084*/ 	.byte	0x00, 0xf4, 0x21, 0x00


	//----- nvinfo : EIATTR_SPARSE_MMA_MASK
	.align		4
.L_27:
        /*0088*/ 	.byte	0x03, 0x50
        /*008a*/ 	.short	0x0000


	//----- nvinfo : EIATTR_MAXREG_COUNT
	.align		4
        /*008c*/ 	.byte	0x03, 0x1b
        /*008e*/ 	.short	0x00ff


	//----- nvinfo : EIATTR_EXIT_INSTR_OFFSETS
	.align		4
        /*0090*/ 	.byte	0x04, 0x1c
        /*0092*/ 	.short	(.L_29 - .L_28)


	//   ....[0]....
.L_28:
        /*0094*/ 	.word	0x00001010


	//   ....[1]....
        /*0098*/ 	.word	0x00001060


	//----- nvinfo : EIATTR_REQNTID
	.align		4
.L_29:
        /*009c*/ 	.byte	0x04, 0x10
        /*009e*/ 	.short	(.L_31 - .L_30)
.L_30:
        /*00a0*/ 	.word	0x00000100
        /*00a4*/ 	.word	0x00000001
        /*00a8*/ 	.word	0x00000001


	//----- nvinfo : EIATTR_CBANK_PARAM_SIZE
	.align		4
.L_31:
        /*00ac*/ 	.byte	0x03, 0x19
        /*00ae*/ 	.short	0x0038


	//----- nvinfo : EIATTR_PARAM_CBANK
	.align		4
        /*00b0*/ 	.byte	0x04, 0x0a
        /*00b2*/ 	.short	(.L_33 - .L_32)
	.align		4
.L_32:
        /*00b4*/ 	.word	index@(.nv.constant0.triton_poi_fused__native_batch_norm_legit_no_training_leaky_relu_33)
        /*00b8*/ 	.short	0x0210
        /*00ba*/ 	.short	0x0038


	//----- nvinfo : EIATTR_SW_WAR
	.align		4
.L_33:
        /*00bc*/ 	.byte	0x04, 0x36
        /*00be*/ 	.short	(.L_35 - .L_34)
.L_34:
        /*00c0*/ 	.word	0x00000008
.L_35:


//--------------------- .nv.callgraph             --------------------------
	.section	.nv.callgraph,"",@"SHT_CUDA_CALLGRAPH"
	.align	4
	.sectionentsize	8
	.align		4
        /*0000*/ 	.word	0x00000000
	.align		4
        /*0004*/ 	.word	0xffffffff
	.align		4
        /*0008*/ 	.word	0x00000000
	.align		4
        /*000c*/ 	.word	0xfffffffe
	.align		4
        /*0010*/ 	.word	0x00000000
	.align		4
        /*0014*/ 	.word	0xfffffffd
	.align		4
        /*0018*/ 	.word	0x00000000
	.align		4
        /*001c*/ 	.word	0xfffffffc


//--------------------- .nv.constant4             --------------------------
	.section	.nv.constant4,"a",@progbits
	.align	8
	.align		8
.nv.constant4:
        /*0000*/ 	.dword	_$_str
	.align		8
        /*0008*/ 	.dword	_$_str_$_2


//--------------------- .text.triton_poi_fused__native_batch_norm_legit_no_training_leaky_relu_33 --------------------------
	.section	.text.triton_poi_fused__native_batch_norm_legit_no_training_leaky_relu_33,"ax",@progbits
	.sectionflags	@"SHF_BARRIERS=1"
	.align	128
        .global         triton_poi_fused__native_batch_norm_legit_no_training_leaky_relu_33
        .type           triton_poi_fused__native_batch_norm_legit_no_training_leaky_relu_33,@function
        .size           triton_poi_fused__native_batch_norm_legit_no_training_leaky_relu_33,(.L_x_1 - triton_poi_fused__native_batch_norm_legit_no_training_leaky_relu_33)
        .other          triton_poi_fused__native_batch_norm_legit_no_training_leaky_relu_33,@"STO_CUDA_ENTRY STV_DEFAULT"
triton_poi_fused__native_batch_norm_legit_no_training_leaky_relu_33:
.text.triton_poi_fused__native_batch_norm_legit_no_training_leaky_relu_33:
[----:B------:R-:W0:Y:S01]  /*0000*/  LDC R1, c[0x0][0x28] ;  /* 0x00000a00ff017b82 */ /* 0x000e220000000800 */
[----:B------:R-:W1:Y:S07]  /*0010*/  S2R R3, SR_TID.X ;  /* 0x0000000000037919 */ /* 0x000e6e0000002100 */
[----:B------:R-:W2:Y:S01]  /*0020*/  LDC.64 R16, c[0x0][0x210] ;  /* 0x00008400ff107b82 */ /* 0x000ea20000000a00 */
[----:B------:R-:W-:Y:S01]  /*0030*/  CS2R R6, SRZ ;  /* 0x0000000000067805 */ /* 0x000fe2000001ff00 */
[----:B------:R-:W-:Y:S01]  /*0040*/  ULDC.64 UR6, c[0x0][0x208] ;  /* 0x0000820000067ab9 */ /* 0x000fe20000000a00 */
[----:B------:R-:W3:Y:S01]  /*0050*/  S2R R25, SR_CTAID.Y ;  /* 0x0000000000197919 */ /* 0x000ee20000002600 */
[----:B------:R-:W4:Y:S01]  /*0060*/  S2R R0, SR_CTAID.X ;  /* 0x0000000000007919 */ /* 0x000f220000002500 */
[----:B------:R-:W-:-:S03]  /*0070*/  CS2R R10, SRZ ;  /* 0x00000000000a7805 */ /* 0x000fc6000001ff00 */
[----:B------:R-:W5:Y:S01]  /*0080*/  S2UR UR5, SR_CgaCtaId ;  /* 0x00000000000579c3 */ /* 0x000f620000008800 */
[----:B------:R-:W-:-:S07]  /*0090*/  UMOV UR4, 0x400 ;  /* 0x0000040000047882 */ /* 0x000fce0000000000 */
[----:B------:R-:W5:Y:S01]  /*00a0*/  LDC.64 R28, c[0x0][0x220] ;  /* 0x00008800ff1c7b82 */ /* 0x000f620000000a00 */
[----:B-1----:R-:W-:Y:S02]  /*00b0*/  SHF.L.U32 R2, R3, 0x2, RZ ;  /* 0x0000000203027819 */ /* 0x002fe400000006ff */
[----:B------:R-:W-:Y:S02]  /*00c0*/  SHF.R.U32.HI R4, RZ, 0x6, R3 ;  /* 0x00000006ff047819 */ /* 0x000fe40000011603 */
[----:B------:R-:W-:Y:S01]  /*00d0*/  LOP3.LUT R5, R2, 0xfc, RZ, 0xc0, !PT ;  /* 0x000000fc02057812 */ /* 0x000fe200078ec0ff */
[----:B---3--:R-:W-:Y:S01]  /*00e0*/  IMAD.SHL.U32 R25, R25, 0x10, RZ ;  /* 0x0000001019197824 */ /* 0x008fe200078e00ff */
[----:B------:R-:W-:Y:S02]  /*00f0*/  SGXT.U32 R4, R4, 0x2 ;  /* 0x000000020404781a */ /* 0x000fe40000000000 */
[----:B----4-:R-:W-:Y:S02]  /*0100*/  PRMT R18, R5, 0x6540, R0 ;  /* 0x0000654005127816 */ /* 0x010fe40000000000 */
[----:B------:R-:W-:-:S02]  /*0110*/  LOP3.LUT R19, R25, R4, RZ, 0xfc, !PT ;  /* 0x0000000419137212 */ /* 0x000fc400078efcff */
[----:B------:R-:W-:Y:S02]  /*0120*/  CS2R R4, SRZ ;  /* 0x0000000000047805 */ /* 0x000fe4000001ff00 */
[----:B------:R-:W-:Y:S02]  /*0130*/  ISETP.GE.AND P0, PT, R18, 0x200, PT ;  /* 0x000002001200780c */ /* 0x000fe40003f06270 */
[C---:B------:R-:W-:Y:S02]  /*0140*/  LEA R15, R19.reuse, R18, 0x9 ;  /* 0x00000012130f7211 */ /* 0x040fe400078e48ff */
[C---:B------:R-:W-:Y:S02]  /*0150*/  ISETP.LT.AND P1, PT, R19.reuse, 0x10, !P0 ;  /* 0x000000101300780c */ /* 0x040fe40004721270 */
[----:B------:R-:W-:Y:S01]  /*0160*/  LOP3.LUT R9, R19, 0x4, RZ, 0xfc, !PT ;  /* 0x0000000413097812 */ /* 0x000fe200078efcff */
[----:B--2---:R-:W-:-:S03]  /*0170*/  IMAD.WIDE R14, R15, 0x4, R16 ;  /* 0x000000040f0e7825 */ /* 0x004fc600078e0210 */
[----:B------:R-:W-:-:S07]  /*0180*/  ISETP.LT.AND P2, PT, R9, 0x10, !P0 ;  /* 0x000000100900780c */ /* 0x000fce0004741270 */
[----:B------:R1:W2:Y:S01]  /*0190*/  @P1 LDG.E.EL.128 R4, desc[UR6][R14.64] ;  /* 0x000000060e041981 */ /* 0x0002a2000c2e1d00 */
[----:B------:R-:W-:Y:S01]  /*01a0*/  IMAD R23, R9, 0x200, R18 ;  /* 0x0000020009177824 */ /* 0x000fe200078e0212 */
[----:B------:R-:W-:Y:S02]  /*01b0*/  CS2R R8, SRZ ;  /* 0x0000000000087805 */ /* 0x000fe4000001ff00 */
[----:B------:R-:W-:Y:S01]  /*01c0*/  LOP3.LUT R13, R19, 0x8, RZ, 0xfc, !PT ;  /* 0x00000008130d7812 */ /* 0x000fe200078efcff */
[----:B------:R-:W-:-:S03]  /*01d0*/  IMAD.WIDE R22, R23, 0x4, R16 ;  /* 0x0000000417167825 */ /* 0x000fc600078e0210 */
[C---:B------:R-:W-:Y:S02]  /*01e0*/  ISETP.LT.AND P1, PT, R13.reuse, 0x10, !P0 ;  /* 0x000000100d00780c */ /* 0x040fe40004721270 */
[----:B------:R3:W4:Y:S01]  /*01f0*/  @P2 LDG.E.EL.128 R8, desc[UR6][R22.64] ;  /* 0x0000000616082981 */ /* 0x000722000c2e1d00 */
[----:B------:R-:W-:Y:S02]  /*0200*/  LEA R21, R13, R18, 0x9 ;  /* 0x000000120d157211 */ /* 0x000fe400078e48ff */
[----:B------:R-:W-:Y:S02]  /*0210*/  CS2R R12, SRZ ;  /* 0x00000000000c7805 */ /* 0x000fe4000001ff00 */
[----:B-1----:R-:W-:Y:S02]  /*0220*/  CS2R R14, SRZ ;  /* 0x00000000000e7805 */ /* 0x002fe4000001ff00 */
[----:B------:R-:W-:Y:S01]  /*0230*/  LOP3.LUT R19, R19, 0xc, RZ, 0xfc, !PT ;  /* 0x0000000c13137812 */ /* 0x000fe200078efcff */
[----:B------:R-:W-:-:S03]  /*0240*/  IMAD.WIDE R20, R21, 0x4, R16 ;  /* 0x0000000415147825 */ /* 0x000fc600078e0210 */
[C---:B------:R-:W-:Y:S01]  /*0250*/  ISETP.LT.AND P0, PT, R19.reuse, 0x10, !P0 ;  /* 0x000000101300780c */ /* 0x040fe20004701270 */
[----:B------:R-:W-:Y:S01]  /*0260*/  IMAD R27, R19, 0x200, R18 ;  /* 0x00000200131b7824 */ /* 0x000fe200078e0212 */
[----:B------:R1:W4:Y:S01]  /*0270*/  @P1 LDG.E.EL.128 R12, desc[UR6][R20.64] ;  /* 0x00000006140c1981 */ /* 0x000322000c2e1d00 */
[----:B------:R-:W-:Y:S02]  /*0280*/  CS2R R18, SRZ ;  /* 0x0000000000127805 */ /* 0x000fe4000001ff00 */
[----:B---3--:R-:W-:Y:S01]  /*0290*/  IMAD.WIDE R22, R27, 0x4, R16 ;  /* 0x000000041b167825 */ /* 0x008fe200078e0210 */
[----:B------:R-:W-:-:S07]  /*02a0*/  CS2R R16, SRZ ;  /* 0x0000000000107805 */ /* 0x000fce000001ff00 */
[----:B------:R3:W4:Y:S01]  /*02b0*/  @P0 LDG.E.EL.128 R16, desc[UR6][R22.64] ;  /* 0x0000000616100981 */ /* 0x000722000c2e1d00 */
[----:B------:R-:W-:Y:S01]  /*02c0*/  SHF.R.U32.HI R24, RZ, 0x8, R2 ;  /* 0x00000008ff187819 */ /* 0x000fe20000011602 */
[----:B-----5:R-:W-:Y:S01]  /*02d0*/  UPRMT UR4, UR5, 0x654, UR4 ;  /* 0x0000065405047896 */ /* 0x020fe20008000004 */
[----:B-1----:R-:W-:Y:S02]  /*02e0*/  LOP3.LUT R20, R2, 0x3fc, RZ, 0xc0, !PT ;  /* 0x000003fc02147812 */ /* 0x002fe400078ec0ff */
[----:B------:R-:W-:-:S04]  /*02f0*/  SGXT.U32 R21, R24, 0x2 ;  /* 0x000000021815781a */ /* 0x000fc80000000000 */
[----:B------:R-:W-:Y:S02]  /*0300*/  LOP3.LUT R24, R21, 0x3fc, R2, 0xf8, !PT ;  /* 0x000003fc15187812 */ /* 0x000fe400078ef802 */
[----:B------:R-:W-:Y:S02]  /*0310*/  LEA R27, R21, UR4, 0x2 ;  /* 0x00000004151b7c11 */ /* 0x000fe4000f8e10ff */
[----:B------:R-:W-:Y:S02]  /*0320*/  LEA R21, R24, UR4, 0x2 ;  /* 0x0000000418157c11 */ /* 0x000fe4000f8e10ff */
[----:B------:R-:W-:Y:S02]  /*0330*/  LEA R20, R20, R27, 0x2 ;  /* 0x0000001b14147211 */ /* 0x000fe400078e10ff */
[----:B---3--:R-:W-:-:S04]  /*0340*/  LOP3.LUT R22, R3, 0xff, RZ, 0xc0, !PT ;  /* 0x000000ff03167812 */ /* 0x008fc800078ec0ff */
[----:B------:R-:W-:Y:S01]  /*0350*/  LEA R22, R22, UR4, 0x2 ;  /* 0x0000000416167c11 */ /* 0x000fe2000f8e10ff */
[----:B--2---:R-:W-:Y:S04]  /*0360*/  STS [R21], R4 ;  /* 0x0000000415007388 */ /* 0x004fe80000000800 */
[----:B------:R-:W-:Y:S04]  /*0370*/  STS [R20+0x4], R5 ;  /* 0x0000040514007388 */ /* 0x000fe80000000800 */
[----:B------:R-:W-:Y:S04]  /*0380*/  STS [R20+0x8], R6 ;  /* 0x0000080614007388 */ /* 0x000fe80000000800 */
[----:B------:R-:W-:Y:S01]  /*0390*/  STS [R20+0xc], R7 ;  /* 0x00000c0714007388 */ /* 0x000fe20000000800 */
[----:B------:R-:W-:Y:S06]  /*03a0*/  BAR.SYNC.DEFER_BLOCKING 0x0 ;  /* 0x0000000000007b1d */ /* 0x000fec0000010000 */
[----:B------:R-:W-:Y:S04]  /*03b0*/  LDS R23, [R22] ;  /* 0x0000000016177984 */ /* 0x000fe80000000800 */
[----:B------:R-:W-:Y:S04]  /*03c0*/  LDS R24, [R22+0x404] ;  /* 0x0004040016187984 */ /* 0x000fe80000000800 */
[----:B------:R-:W-:Y:S04]  /*03d0*/  LDS R26, [R22+0x808] ;  /* 0x00080800161a7984 */ /* 0x000fe80000000800 */
[----:B------:R-:W-:Y:S01]  /*03e0*/  LDS R27, [R22+0xc0c] ;  /* 0x000c0c00161b7984 */ /* 0x000fe20000000800 */
[----:B------:R-:W-:Y:S06]  /*03f0*/  BAR.SYNC.DEFER_BLOCKING 0x0 ;  /* 0x0000000000007b1d */ /* 0x000fec0000010000 */
[----:B----4-:R-:W-:Y:S04]  /*0400*/  STS [R21], R8 ;  /* 0x0000000815007388 */ /* 0x010fe80000000800 */
[----:B------:R-:W-:Y:S04]  /*0410*/  STS [R20+0x4], R9 ;  /* 0x0000040914007388 */ /* 0x000fe80000000800 */
[----:B------:R-:W-:Y:S04]  /*0420*/  STS [R20+0x8], R10 ;  /* 0x0000080a14007388 */ /* 0x000fe80000000800 */
[----:B------:R-:W-:Y:S01]  /*0430*/  STS [R20+0xc], R11 ;  /* 0x00000c0b14007388 */ /* 0x000fe20000000800 */
[----:B------:R-:W-:Y:S06]  /*0440*/  BAR.SYNC.DEFER_BLOCKING 0x0 ;  /* 0x0000000000007b1d */ /* 0x000fec0000010000 */
[----:B------:R-:W-:Y:S04]  /*0450*/  LDS R5, [R22] ;  /* 0x0000000016057984 */ /* 0x000fe80000000800 */
[----:B------:R-:W-:Y:S04]  /*0460*/  LDS R6, [R22+0x404] ;  /* 0x0004040016067984 */ /* 0x000fe80000000800 */
[----:B------:R-:W-:Y:S04]  /*0470*/  LDS R7, [R22+0x808] ;  /* 0x0008080016077984 */ /* 0x000fe80000000800 */
[----:B------:R-:W1:Y:S01]  /*0480*/  LDS R4, [R22+0xc0c] ;  /* 0x000c0c0016047984 */ /* 0x000e620000000800 */
[----:B------:R-:W-:Y:S06]  /*0490*/  BAR.SYNC.DEFER_BLOCKING 0x0 ;  /* 0x0000000000007b1d */ /* 0x000fec0000010000 */
[----:B------:R2:W-:Y:S04]  /*04a0*/  STS [R21], R12 ;  /* 0x0000000c15007388 */ /* 0x0005e80000000800 */
[----:B------:R3:W-:Y:S04]  /*04b0*/  STS [R20+0x4], R13 ;  /* 0x0000040d14007388 */ /* 0x0007e80000000800 */
[----:B------:R-:W-:Y:S01]  /*04c0*/  STS [R20+0x8], R14 ;  /* 0x0000080e14007388 */ /* 0x000fe20000000800 */
[----:B--2---:R-:W-:-:S03]  /*04d0*/  HFMA2.MMA R12, -RZ, RZ, 0, 0 ;  /* 0x00000000ff0c7435 */ /* 0x004fc600000001ff */
[----:B------:R2:W-:Y:S01]  /*04e0*/  STS [R20+0xc], R15 ;  /* 0x00000c0f14007388 */ /* 0x0005e20000000800 */
[----:B---3--:R-:W-:Y:S01]  /*04f0*/  PRMT R13, R3, 0x6540, R0 ;  /* 0x00006540030d7816 */ /* 0x008fe20000000000 */
[----:B------:R-:W-:Y:S03]  /*0500*/  BAR.SYNC.DEFER_BLOCKING 0x0 ;  /* 0x0000000000007b1d */ /* 0x000fe60000010000 */
[C---:B------:R-:W-:Y:S01]  /*0510*/  ISETP.GE.AND P0, PT, R13.reuse, 0x200, PT ;  /* 0x000002000d00780c */ /* 0x040fe20003f06270 */
[----:B0-----:R-:W-:-:S04]  /*0520*/  IMAD.WIDE R28, R13, 0x4, R28 ;  /* 0x000000040d1c7825 */ /* 0x001fc800078e021c */
[----:B--2---:R-:W0:Y:S01]  /*0530*/  LDC.64 R14, c[0x0][0x218] ;  /* 0x00008600ff0e7b82 */ /* 0x004e220000000a00 */
[----:B------:R-:W-:Y:S04]  /*0540*/  LDS R8, [R22] ;  /* 0x0000000016087984 */ /* 0x000fe80000000800 */
[----:B------:R-:W-:Y:S04]  /*0550*/  LDS R9, [R22+0x404] ;  /* 0x0004040016097984 */ /* 0x000fe80000000800 */
[----:B------:R-:W-:Y:S04]  /*0560*/  LDS R10, [R22+0x808] ;  /* 0x00080800160a7984 */ /* 0x000fe80000000800 */
[----:B------:R-:W-:Y:S01]  /*0570*/  LDS R11, [R22+0xc0c] ;  /* 0x000c0c00160b7984 */ /* 0x000fe20000000800 */
[----:B------:R-:W-:Y:S06]  /*0580*/  BAR.SYNC.DEFER_BLOCKING 0x0 ;  /* 0x0000000000007b1d */ /* 0x000fec0000010000 */
[----:B------:R-:W-:Y:S04]  /*0590*/  STS [R21], R16 ;  /* 0x0000001015007388 */ /* 0x000fe80000000800 */
[----:B------:R2:W-:Y:S04]  /*05a0*/  STS [R20+0x4], R17 ;  /* 0x0000041114007388 */ /* 0x0005e80000000800 */
[----:B------:R-:W-:Y:S04]  /*05b0*/  STS [R20+0x8], R18 ;  /* 0x0000081214007388 */ /* 0x000fe80000000800 */
[----:B------:R0:W-:Y:S01]  /*05c0*/  STS [R20+0xc], R19 ;  /* 0x00000c1314007388 */ /* 0x0001e20000000800 */
[----:B--2---:R-:W2:Y:S08]  /*05d0*/  LDC.64 R16, c[0x0][0x230] ;  /* 0x00008c00ff107b82 */ /* 0x004eb00000000a00 */
[----:B------:R-:W-:Y:S06]  /*05e0*/  BAR.SYNC.DEFER_BLOCKING 0x0 ;  /* 0x0000000000007b1d */ /* 0x000fec0000010000 */
[----:B------:R3:W4:Y:S01]  /*05f0*/  @!P0 LDG.E.EL R12, desc[UR6][R28.64] ;  /* 0x000000061c0c8981 */ /* 0x000722000c2e1900 */
[----:B0-----:R-:W-:Y:S01]  /*0600*/  IMAD.WIDE R18, R13, 0x4, R14 ;  /* 0x000000040d127825 */ /* 0x001fe200078e020e */
[----:B------:R-:W-:-:S02]  /*0610*/  CS2R R14, SRZ ;  /* 0x00000000000e7805 */ /* 0x000fc4000001ff00 */
[----:B------:R-:W0:Y:S04]  /*0620*/  LDS R21, [R22+0x808] ;  /* 0x0008080016157984 */ /* 0x000e280000000800 */
[----:B------:R5:W1:Y:S01]  /*0630*/  @!P0 LDG.E.EL R14, desc[UR6][R18.64] ;  /* 0x00000006120e8981 */ /* 0x000a62000c2e1900 */
[----:B---3--:R-:W3:Y:S01]  /*0640*/  LDC.64 R28, c[0x0][0x228] ;  /* 0x00008a00ff1c7b82 */ /* 0x008ee20000000a00 */
[----:B--2---:R-:W-:Y:S02]  /*0650*/  IMAD.WIDE R16, R13, 0x4, R16 ;  /* 0x000000040d107825 */ /* 0x004fe400078e0210 */
[----:B------:R-:W2:Y:S02]  /*0660*/  LDS R20, [R22] ;  /* 0x0000000016147984 */ /* 0x000ea40000000800 */
[----:B-----5:R-:W-:-:S02]  /*0670*/  IMAD.MOV.U32 R18, RZ, RZ, RZ ;  /* 0x000000ffff127224 */ /* 0x020fc400078e00ff */
[----:B------:R-:W5:Y:S01]  /*0680*/  LDS R19, [R22+0x404] ;  /* 0x0004040016137984 */ /* 0x000f620000000800 */
[----:B------:R-:W0:Y:S03]  /*0690*/  S2UR UR4, SR_CgaCtaId ;  /* 0x00000000000479c3 */ /* 0x000e260000008800 */
[----:B------:R-:W1:Y:S04]  /*06a0*/  LDS R22, [R22+0xc0c] ;  /* 0x000c0c0016167984 */ /* 0x000e680000000800 */
[----:B------:R0:W2:Y:S01]  /*06b0*/  @!P0 LDG.E.EL R18, desc[UR6][R16.64] ;  /* 0x0000000610128981 */ /* 0x0000a2000c2e1900 */
[----:B---3--:R-:W-:-:S05]  /*06c0*/  IMAD.WIDE R28, R13, 0x4, R28 ;  /* 0x000000040d1c7825 */ /* 0x008fca00078e021c */
[----:B------:R3:W2:Y:S01]  /*06d0*/  @!P0 LDG.E.EL R15, desc[UR6][R28.64] ;  /* 0x000000061c0f8981 */ /* 0x0006a2000c2e1900 */
[----:B0-----:R-:W3:Y:S01]  /*06e0*/  S2R R16, SR_TID.X ;  /* 0x0000000000107919 */ /* 0x001ee20000002100 */
[----:B------:R-:W-:Y:S01]  /*06f0*/  MOV R17, 0x3e800000 ;  /* 0x3e80000000117802 */ /* 0x000fe20000000f00 */
[----:B------:R-:W-:Y:S02]  /*0700*/  UMOV UR5, 0x400 ;  /* 0x0000040000057882 */ /* 0x000fe40000000000 */
[----:B------:R-:W-:Y:S01]  /*0710*/  UPRMT UR4, UR4, 0x654, UR5 ;  /* 0x0000065404047896 */ /* 0x000fe20008000005 */
[----:B---3--:R-:W-:-:S04]  /*0720*/  SHF.L.U32 R28, R16, 0x4, RZ ;  /* 0x00000004101c7819 */ /* 0x008fc800000006ff */
[----:B------:R-:W-:Y:S02]  /*0730*/  LOP3.LUT R28, R28, 0xff0, RZ, 0xc0, !PT ;  /* 0x00000ff01c1c7812 */ /* 0x000fe400078ec0ff */
[----:B------:R-:W-:-:S04]  /*0740*/  SHF.R.U32.HI R3, RZ, 0x2, R3 ;  /* 0x00000002ff037819 */ /* 0x000fc80000011603 */
[----:B------:R-:W-:Y:S01]  /*0750*/  SGXT.U32 R3, R3, 0x6 ;  /* 0x000000060303781a */ /* 0x000fe20000000000 */
[----:B------:R-:W-:Y:S01]  /*0760*/  BAR.SYNC.DEFER_BLOCKING 0x0 ;  /* 0x0000000000007b1d */ /* 0x000fe20000010000 */
[----:B----4-:R-:W-:-:S05]  /*0770*/  FADD R12, R12, 9.9999997473787516356e-06 ;  /* 0x3727c5ac0c0c7421 */ /* 0x010fca0000000000 */
[----:B------:R-:W0:Y:S02]  /*0780*/  MUFU.SQRT R13, R12 ;  /* 0x0000000c000d7308 */ /* 0x000e240000002000 */
[C---:B0-----:R-:W-:Y:S02]  /*0790*/  FSETP.GT.AND P0, PT, R13.reuse, 8.50705917302346158658e+37, PT ;  /* 0x7e8000000d00780b */ /* 0x041fe40003f04000 */
[----:B------:R-:W-:-:S11]  /*07a0*/  FSETP.GEU.AND P1, PT, R13, 1.175494350822287508e-38, PT ;  /* 0x008000000d00780b */ /* 0x000fd60003f2e000 */
[----:B------:R-:W-:-:S04]  /*07b0*/  @P0 FMUL R13, R13, 0.25 ;  /* 0x3e8000000d0d0820 */ /* 0x000fc80000400000 */
[----:B------:R-:W-:-:S04]  /*07c0*/  @!P1 FMUL R13, R13, 16777216 ;  /* 0x4b8000000d0d9820 */ /* 0x000fc80000400000 */
[----:B------:R0:W3:Y:S01]  /*07d0*/  MUFU.RCP R12, R13 ;  /* 0x0000000d000c7308 */ /* 0x0000e20000001000 */
[----:B------:R-:W-:-:S05]  /*07e0*/  FSEL R17, R17, 1, P0 ;  /* 0x3f80000011117808 */ /* 0x000fca0000000000 */
[----:B------:R-:W-:Y:S01]  /*07f0*/  @!P1 FMUL R17, R17, 16777216 ;  /* 0x4b80000011119820 */ /* 0x000fe20000400000 */
[--C-:B-1----:R-:W-:Y:S01]  /*0800*/  FADD R4, R4, -R14.reuse ;  /* 0x8000000e04047221 */ /* 0x102fe20000000000 */
[--C-:B0-----:R-:W-:Y:S01]  /*0810*/  FADD R13, R23, -R14.reuse ;  /* 0x8000000e170d7221 */ /* 0x101fe20000000000 */
[--C-:B------:R-:W-:Y:S01]  /*0820*/  FADD R23, R6, -R14.reuse ;  /* 0x8000000e06177221 */ /* 0x100fe20000000000 */
[----:B---3--:R-:W-:Y:S01]  /*0830*/  FMUL R12, R12, R17 ;  /* 0x000000110c0c7220 */ /* 0x008fe20000400000 */
[--C-:B------:R-:W-:Y:S01]  /*0840*/  FADD R17, R24, -R14.reuse ;  /* 0x8000000e18117221 */ /* 0x100fe20000000000 */
[--C-:B------:R-:W-:Y:S01]  /*0850*/  FADD R24, R21, -R14.reuse ;  /* 0x8000000e15187221 */ /* 0x100fe20000000000 */
[----:B------:R-:W-:Y:S02]  /*0860*/  VIADD R21, R28, UR4 ;  /* 0x000000041c157c36 */ /* 0x000fe40008000000 */
[--C-:B------:R-:W-:Y:S01]  /*0870*/  FADD R6, R7, -R14.reuse ;  /* 0x8000000e07067221 */ /* 0x100fe20000000000 */
[----:B------:R-:W-:-:S02]  /*0880*/  FADD R7, R8, -R14 ;  /* 0x8000000e08077221 */ /* 0x000fc40000000000 */
[----:B------:R-:W-:Y:S01]  /*0890*/  LEA R28, R28, R21, 0x2 ;  /* 0x000000151c1c7211 */ /* 0x000fe200078e10ff */
[C---:B------:R-:W-:Y:S01]  /*08a0*/  FMUL R21, R12.reuse, R4 ;  /* 0x000000040c157220 */ /* 0x040fe20000400000 */
[----:B------:R-:W-:Y:S01]  /*08b0*/  FMUL R6, R12, R6 ;  /* 0x000000060c067220 */ /* 0x000fe20000400000 */
[--C-:B------:R-:W-:Y:S01]  /*08c0*/  FADD R29, R26, -R14.reuse ;  /* 0x8000000e1a1d7221 */ /* 0x100fe20000000000 */
[--C-:B------:R-:W-:Y:S01]  /*08d0*/  FADD R27, R27, -R14.reuse ;  /* 0x8000000e1b1b7221 */ /* 0x100fe20000000000 */
[--C-:B------:R-:W-:Y:S01]  /*08e0*/  FADD R5, R5, -R14.reuse ;  /* 0x8000000e05057221 */ /* 0x100fe20000000000 */
[--C-:B------:R-:W-:Y:S01]  /*08f0*/  FADD R9, R9, -R14.reuse ;  /* 0x8000000e09097221 */ /* 0x100fe20000000000 */
[--C-:B------:R-:W-:Y:S01]  /*0900*/  FADD R10, R10, -R14.reuse ;  /* 0x8000000e0a0a7221 */ /* 0x100fe20000000000 */
[--C-:B------:R-:W-:Y:S01]  /*0910*/  FADD R11, R11, -R14.reuse ;  /* 0x8000000e0b0b7221 */ /* 0x100fe20000000000 */
[--C-:B--2---:R-:W-:Y:S01]  /*0920*/  FADD R8, R20, -R14.reuse ;  /* 0x8000000e14087221 */ /* 0x104fe20000000000 */
[--C-:B-----5:R-:W-:Y:S01]  /*0930*/  FADD R19, R19, -R14.reuse ;  /* 0x8000000e13137221 */ /* 0x120fe20000000000 */
[----:B------:R-:W-:Y:S01]  /*0940*/  FADD R14, R22, -R14 ;  /* 0x8000000e160e7221 */ /* 0x000fe20000000000 */
[----:B------:R-:W-:Y:S01]  /*0950*/  FMUL R4, R12, R23 ;  /* 0x000000170c047220 */ /* 0x000fe20000400000 */
[-CC-:B------:R-:W-:Y:S01]  /*0960*/  FFMA R23, R21, R15.reuse, R18.reuse ;  /* 0x0000000f15177223 */ /* 0x180fe20000000012 */
[----:B------:R-:W-:Y:S01]  /*0970*/  FFMA R22, R6, R15, R18 ;  /* 0x0000000f06167223 */ /* 0x000fe20000000012 */
[----:B------:R-:W-:-:S03]  /*0980*/  FMUL R26, R12, R7 ;  /* 0x000000070c1a7220 */ /* 0x000fc60000400000 */
[----:B------:R-:W-:Y:S02]  /*0990*/  FSETP.GT.AND P0, PT, R23, RZ, PT ;  /* 0x000000ff1700720b */ /* 0x000fe40003f04000 */
[----:B------:R-:W-:Y:S01]  /*09a0*/  FSETP.GT.AND P1, PT, R22, RZ, PT ;  /* 0x000000ff1600720b */ /* 0x000fe20003f24000 */
[C---:B------:R-:W-:Y:S01]  /*09b0*/  FMUL R7, R12.reuse, R29 ;  /* 0x0000001d0c077220 */ /* 0x040fe20000400000 */
[C---:B------:R-:W-:Y:S01]  /*09c0*/  FMUL R5, R12.reuse, R5 ;  /* 0x000000050c057220 */ /* 0x040fe20000400000 */
[C---:B------:R-:W-:Y:S01]  /*09d0*/  FMUL R11, R12.reuse, R11 ;  /* 0x0000000b0c0b7220 */ /* 0x040fe20000400000 */
[C---:B------:R-:W-:Y:S01]  /*09e0*/  FMUL R10, R12.reuse, R10 ;  /* 0x0000000a0c0a7220 */ /* 0x040fe20000400000 */
[C---:B------:R-:W-:Y:S01]  /*09f0*/  FMUL R9, R12.reuse, R9 ;  /* 0x000000090c097220 */ /* 0x040fe20000400000 */
[----:B------:R-:W-:Y:S01]  /*0a00*/  FMUL R27, R12, R27 ;  /* 0x0000001b0c1b7220 */ /* 0x000fe20000400000 */
[--C-:B------:R-:W-:Y:S01]  /*0a10*/  FFMA R21, R4, R15, R18.reuse ;  /* 0x0000000f04157223 */ /* 0x100fe20000000012 */
[C---:B------:R-:W-:Y:S01]  /*0a20*/  FMUL R4, R12.reuse, R13 ;  /* 0x0000000d0c047220 */ /* 0x040fe20000400000 */
[----:B------:R-:W-:Y:S01]  /*0a30*/  FMUL R13, R12, R8 ;  /* 0x000000080c0d7220 */ /* 0x000fe20000400000 */
[-CC-:B------:R-:W-:Y:S01]  /*0a40*/  FFMA R6, R7, R15.reuse, R18.reuse ;  /* 0x0000000f07067223 */ /* 0x180fe20000000012 */
[-CC-:B------:R-:W-:Y:S01]  /*0a50*/  FFMA R20, R5, R15.reuse, R18.reuse ;  /* 0x0000000f05147223 */ /* 0x180fe20000000012 */
[-CC-:B------:R-:W-:Y:S01]  /*0a60*/  FFMA R7, R27, R15.reuse, R18.reuse ;  /* 0x0000000f1b077223 */ /* 0x180fe20000000012 */
[-CC-:B------:R-:W-:Y:S01]  /*0a70*/  FFMA R8, R26, R15.reuse, R18.reuse ;  /* 0x0000000f1a087223 */ /* 0x180fe20000000012 */
[-CC-:B------:R-:W-:Y:S01]  /*0a80*/  FFMA R11, R11, R15.reuse, R18.reuse ;  /* 0x0000000f0b0b7223 */ /* 0x180fe20000000012 */
[-CC-:B------:R-:W-:Y:S01]  /*0a90*/  FFMA R9, R9, R15.reuse, R18.reuse ;  /* 0x0000000f09097223 */ /* 0x180fe20000000012 */
[--C-:B------:R-:W-:Y:S01]  /*0aa0*/  FFMA R10, R10, R15, R18.reuse ;  /* 0x0000000f0a0a7223 */ /* 0x100fe20000000012 */
[----:B------:R-:W-:Y:S01]  /*0ab0*/  @!P0 FMUL R23, R23, 0.10000000149011611938 ;  /* 0x3dcccccd17178820 */ /* 0x000fe20000400000 */
[----:B------:R-:W-:Y:S01]  /*0ac0*/  @!P1 FMUL R22, R22, 0.10000000149011611938 ;  /* 0x3dcccccd16169820 */ /* 0x000fe20000400000 */
[----:B------:R-:W-:Y:S01]  /*0ad0*/  FSETP.GT.AND P2, PT, R21, RZ, PT ;  /* 0x000000ff1500720b */ /* 0x000fe20003f44000 */
[----:B------:R-:W-:Y:S01]  /*0ae0*/  FMUL R5, R12, R17 ;  /* 0x000000110c057220 */ /* 0x000fe20000400000 */
[----:B------:R-:W-:Y:S01]  /*0af0*/  FSETP.GT.AND P3, PT, R20, RZ, PT ;  /* 0x000000ff1400720b */ /* 0x000fe20003f64000 */
[C---:B------:R-:W-:Y:S01]  /*0b00*/  FMUL R19, R12.reuse, R19 ;  /* 0x000000130c137220 */ /* 0x040fe20000400000 */
[----:B------:R-:W-:Y:S01]  /*0b10*/  FSETP.GT.AND P4, PT, R11, RZ, PT ;  /* 0x000000ff0b00720b */ /* 0x000fe20003f84000 */
[----:B------:R-:W-:Y:S01]  /*0b20*/  FMUL R29, R12, R14 ;  /* 0x0000000e0c1d7220 */ /* 0x000fe20000400000 */
[----:B------:R-:W-:Y:S01]  /*0b30*/  FSETP.GT.AND P5, PT, R10, RZ, PT ;  /* 0x000000ff0a00720b */ /* 0x000fe20003fa4000 */
[----:B------:R-:W-:Y:S01]  /*0b40*/  FFMA R4, R4, R15, R18 ;  /* 0x0000000f04047223 */ /* 0x000fe20000000012 */
[----:B------:R-:W-:Y:S01]  /*0b50*/  FSETP.GT.AND P6, PT, R9, RZ, PT ;  /* 0x000000ff0900720b */ /* 0x000fe20003fc4000 */
[----:B------:R-:W0:Y:S01]  /*0b60*/  LDC.64 R26, c[0x0][0x238] ;  /* 0x00008e00ff1a7b82 */ /* 0x000e220000000a00 */
[----:B------:R-:W-:-:S02]  /*0b70*/  FSETP.GT.AND P0, PT, R8, RZ, PT ;  /* 0x000000ff0800720b */ /* 0x000fc40003f04000 */
[----:B------:R-:W-:Y:S01]  /*0b80*/  FSETP.GT.AND P1, PT, R7, RZ, PT ;  /* 0x000000ff0700720b */ /* 0x000fe20003f24000 */
[----:B------:R-:W-:Y:S01]  /*0b90*/  FMUL R17, R12, R24 ;  /* 0x000000180c117220 */ /* 0x000fe20000400000 */
[-CC-:B------:R-:W-:Y:S01]  /*0ba0*/  FFMA R12, R13, R15.reuse, R18.reuse ;  /* 0x0000000f0d0c7223 */ /* 0x180fe20000000012 */
[-CC-:B------:R-:W-:Y:S01]  /*0bb0*/  FFMA R5, R5, R15.reuse, R18.reuse ;  /* 0x0000000f05057223 */ /* 0x180fe20000000012 */
[-CC-:B------:R-:W-:Y:S01]  /*0bc0*/  FFMA R13, R19, R15.reuse, R18.reuse ;  /* 0x0000000f130d7223 */ /* 0x180fe20000000012 */
[-CC-:B------:R-:W-:Y:S01]  /*0bd0*/  FFMA R14, R17, R15.reuse, R18.reuse ;  /* 0x0000000f110e7223 */ /* 0x180fe20000000012 */
[----:B------:R-:W-:Y:S01]  /*0be0*/  FFMA R15, R29, R15, R18 ;  /* 0x0000000f1d0f7223 */ /* 0x000fe20000000012 */
[----:B------:R-:W-:Y:S01]  /*0bf0*/  @!P2 FMUL R21, R21, 0.10000000149011611938 ;  /* 0x3dcccccd1515a820 */ /* 0x000fe20000400000 */
[----:B------:R-:W-:Y:S01]  /*0c00*/  @!P3 FMUL R20, R20, 0.10000000149011611938 ;  /* 0x3dcccccd1414b820 */ /* 0x000fe20000400000 */
[----:B------:R-:W-:Y:S01]  /*0c10*/  @!P4 FMUL R11, R11, 0.10000000149011611938 ;  /* 0x3dcccccd0b0bc820 */ /* 0x000fe20000400000 */
[----:B------:R-:W-:Y:S01]  /*0c20*/  @!P5 FMUL R10, R10, 0.10000000149011611938 ;  /* 0x3dcccccd0a0ad820 */ /* 0x000fe20000400000 */
[----:B------:R-:W-:Y:S01]  /*0c30*/  @!P6 FMUL R9, R9, 0.10000000149011611938 ;  /* 0x3dcccccd0909e820 */ /* 0x000fe20000400000 */
[----:B------:R-:W-:Y:S01]  /*0c40*/  @!P0 FMUL R8, R8, 0.10000000149011611938 ;  /* 0x3dcccccd08088820 */ /* 0x000fe20000400000 */
[----:B------:R-:W-:Y:S01]  /*0c50*/  @!P1 FMUL R7, R7, 0.10000000149011611938 ;  /* 0x3dcccccd07079820 */ /* 0x000fe20000400000 */
[----:B------:R-:W-:-:S02]  /*0c60*/  FSETP.GT.AND P2, PT, R6, RZ, PT ;  /* 0x000000ff0600720b */ /* 0x000fc40003f44000 */
[----:B------:R-:W-:Y:S02]  /*0c70*/  FSETP.GT.AND P3, PT, R5, RZ, PT ;  /* 0x000000ff0500720b */ /* 0x000fe40003f64000 */
[----:B------:R-:W-:Y:S02]  /*0c80*/  FSETP.GT.AND P4, PT, R4, RZ, PT ;  /* 0x000000ff0400720b */ /* 0x000fe40003f84000 */
[----:B------:R-:W-:Y:S02]  /*0c90*/  FSETP.GT.AND P5, PT, R12, RZ, PT ;  /* 0x000000ff0c00720b */ /* 0x000fe40003fa4000 */
[----:B------:R-:W-:Y:S02]  /*0ca0*/  FSETP.GT.AND P6, PT, R13, RZ, PT ;  /* 0x000000ff0d00720b */ /* 0x000fe40003fc4000 */
[----:B------:R-:W-:Y:S02]  /*0cb0*/  FSETP.GT.AND P0, PT, R14, RZ, PT ;  /* 0x000000ff0e00720b */ /* 0x000fe40003f04000 */
[----:B------:R-:W-:Y:S01]  /*0cc0*/  FSETP.GT.AND P1, PT, R15, RZ, PT ;  /* 0x000000ff0f00720b */ /* 0x000fe20003f24000 */
[----:B------:R-:W-:-:S02]  /*0cd0*/  @!P2 FMUL R6, R6, 0.10000000149011611938 ;  /* 0x3dcccccd0606a820 */ /* 0x000fc40000400000 */
[----:B------:R-:W-:Y:S02]  /*0ce0*/  @!P3 FMUL R5, R5, 0.10000000149011611938 ;  /* 0x3dcccccd0505b820 */ /* 0x000fe40000400000 */
[----:B------:R-:W-:Y:S02]  /*0cf0*/  @!P4 FMUL R4, R4, 0.10000000149011611938 ;  /* 0x3dcccccd0404c820 */ /* 0x000fe40000400000 */
[----:B------:R-:W-:Y:S02]  /*0d00*/  @!P5 FMUL R12, R12, 0.10000000149011611938 ;  /* 0x3dcccccd0c0cd820 */ /* 0x000fe40000400000 */
[----:B------:R-:W-:Y:S02]  /*0d10*/  @!P6 FMUL R13, R13, 0.10000000149011611938 ;  /* 0x3dcccccd0d0de820 */ /* 0x000fe40000400000 */
[----:B------:R-:W-:Y:S02]  /*0d20*/  @!P0 FMUL R14, R14, 0.10000000149011611938 ;  /* 0x3dcccccd0e0e8820 */ /* 0x000fe40000400000 */
[----:B------:R-:W-:Y:S01]  /*0d30*/  @!P1 FMUL R15, R15, 0.10000000149011611938 ;  /* 0x3dcccccd0f0f9820 */ /* 0x000fe20000400000 */
[----:B------:R-:W-:Y:S01]  /*0d40*/  SHF.L.U32 R24, R16, 0x2, RZ ;  /* 0x0000000210187819 */ /* 0x000fe200000006ff */
[----:B------:R1:W-:Y:S04]  /*0d50*/  STS.128 [R28+0x10], R20 ;  /* 0x000010141c007388 */ /* 0x0003e80000000c00 */
[----:B------:R2:W-:Y:S01]  /*0d60*/  STS.128 [R28+0x20], R8 ;  /* 0x000020081c007388 */ /* 0x0005e20000000c00 */
[----:B------:R-:W-:-:S03]  /*0d70*/  LOP3.LUT R24, R24, 0x3fc, RZ, 0xc0, !PT ;  /* 0x000003fc18187812 */ /* 0x000fc600078ec0ff */
[----:B------:R3:W-:Y:S04]  /*0d80*/  STS.128 [R28], R4 ;  /* 0x000000041c007388 */ /* 0x0007e80000000c00 */
[----:B------:R4:W-:Y:S01]  /*0d90*/  STS.128 [R28+0x30], R12 ;  /* 0x0000300c1c007388 */ /* 0x0009e20000000c00 */
[C---:B------:R-:W-:Y:S02]  /*0da0*/  LOP3.LUT R17, R24.reuse, 0x400, RZ, 0xfc, !PT ;  /* 0x0000040018117812 */ /* 0x040fe400078efcff */
[----:B------:R-:W-:Y:S02]  /*0db0*/  LOP3.LUT R19, R24, 0x800, RZ, 0xfc, !PT ;  /* 0x0000080018137812 */ /* 0x000fe400078efcff */
[----:B------:R-:W-:Y:S02]  /*0dc0*/  LOP3.LUT R16, R16, 0xfc, RZ, 0xc0, !PT ;  /* 0x000000fc10107812 */ /* 0x000fe400078ec0ff */
[----:B------:R-:W-:-:S02]  /*0dd0*/  LOP3.LUT R18, R17, 0x7f0, RZ, 0xc0, !PT ;  /* 0x000007f011127812 */ /* 0x000fc400078ec0ff */
[----:B-1----:R-:W-:Y:S02]  /*0de0*/  LOP3.LUT R20, R19, 0xbf0, RZ, 0xc0, !PT ;  /* 0x00000bf013147812 */ /* 0x002fe400078ec0ff */
[----:B------:R-:W-:Y:S01]  /*0df0*/  LEA R17, R16, UR4, 0x2 ;  /* 0x0000000410117c11 */ /* 0x000fe2000f8e10ff */
[----:B------:R-:W-:Y:S01]  /*0e00*/  VIADD R19, R18, UR4 ;  /* 0x0000000412137c36 */ /* 0x000fe20008000000 */
[----:B------:R-:W-:Y:S02]  /*0e10*/  IADD3 R21, R20, UR4, RZ ;  /* 0x0000000414157c10 */ /* 0x000fe4000fffe0ff */
[C---:B--2---:R-:W-:Y:S01]  /*0e20*/  LEA R8, R24.reuse, R17, 0x2 ;  /* 0x0000001118087211 */ /* 0x044fe200078e10ff */
[----:B------:R-:W-:Y:S01]  /*0e30*/  BAR.SYNC.DEFER_BLOCKING 0x0 ;  /* 0x0000000000007b1d */ /* 0x000fe20000010000 */
[C---:B------:R-:W-:Y:S01]  /*0e40*/  IMAD R19, R24.reuse, 0x4, R19 ;  /* 0x0000000418137824 */ /* 0x040fe200078e0213 */
[----:B------:R-:W-:Y:S02]  /*0e50*/  LEA R21, R24, R21, 0x2 ;  /* 0x0000001518157211 */ /* 0x000fe400078e10ff */
[----:B---3--:R-:W-:-:S02]  /*0e60*/  LOP3.LUT R5, R25, 0xc, R2, 0xf8, !PT ;  /* 0x0000000c19057812 */ /* 0x008fc400078ef802 */
[----:B------:R-:W1:Y:S04]  /*0e70*/  LDS.128 R8, [R8] ;  /* 0x0000000008087984 */ /* 0x000e680000000c00 */
[----:B------:R-:W2:Y:S04]  /*0e80*/  LDS.128 R16, [R19+0x1000] ;  /* 0x0010000013107984 */ /* 0x000ea80000000c00 */
[----:B------:R-:W3:Y:S01]  /*0e90*/  LDS.128 R20, [R21+0x2000] ;  /* 0x0020000015147984 */ /* 0x000ee20000000c00 */
[----:B------:R-:W-:Y:S02]  /*0ea0*/  PRMT R2, R3, 0x6540, R0 ;  /* 0x0000654003027816 */ /* 0x000fe40000000000 */
[----:B------:R-:W-:-:S02]  /*0eb0*/  ISETP.GE.AND P0, PT, R5, 0x10, PT ;  /* 0x000000100500780c */ /* 0x000fc40003f06270 */
[----:B------:R-:W-:Y:S02]  /*0ec0*/  SHF.L.U32 R5, R5, 0x9, RZ ;  /* 0x0000000905057819 */ /* 0x000fe400000006ff */
[----:B------:R-:W-:Y:S02]  /*0ed0*/  LOP3.LUT R6, R2, 0x40, RZ, 0xfc, !PT ;  /* 0x0000004002067812 */ /* 0x000fe400078efcff */
[----:B------:R-:W-:Y:S02]  /*0ee0*/  LOP3.LUT R7, R24, 0xc00, RZ, 0xfc, !PT ;  /* 0x00000c0018077812 */ /* 0x000fe400078efcff */
[C---:B------:R-:W-:Y:S02]  /*0ef0*/  LOP3.LUT R4, R2.reuse, 0x80, RZ, 0xfc, !PT ;  /* 0x0000008002047812 */ /* 0x040fe400078efcff */
[C---:B------:R-:W-:Y:S01]  /*0f00*/  LOP3.LUT R0, R2.reuse, 0xc0, RZ, 0xfc, !PT ;  /* 0x000000c002007812 */ /* 0x040fe200078efcff */
[C---:B------:R-:W-:Y:S01]  /*0f10*/  IMAD R3, R2.reuse, 0x4, R5 ;  /* 0x0000000402037824 */ /* 0x040fe200078e0205 */
[----:B------:R-:W-:-:S02]  /*0f20*/  ISETP.LT.AND P3, PT, R2, 0x200, !P0 ;  /* 0x000002000200780c */ /* 0x000fc40004761270 */
[----:B------:R-:W-:Y:S02]  /*0f30*/  ISETP.LT.AND P2, PT, R6, 0x200, !P0 ;  /* 0x000002000600780c */ /* 0x000fe40004741270 */
[----:B------:R-:W-:Y:S02]  /*0f40*/  ISETP.LT.AND P1, PT, R4, 0x200, !P0 ;  /* 0x000002000400780c */ /* 0x000fe40004721270 */
[----:B------:R-:W-:Y:S02]  /*0f50*/  LOP3.LUT R2, R7, 0xff0, RZ, 0xc0, !PT ;  /* 0x00000ff007027812 */ /* 0x000fe400078ec0ff */
[----:B------:R-:W-:Y:S02]  /*0f60*/  ISETP.LT.AND P0, PT, R0, 0x200, !P0 ;  /* 0x000002000000780c */ /* 0x000fe40004701270 */
[-C--:B------:R-:W-:Y:S02]  /*0f70*/  LEA R7, R6, R5.reuse, 0x2 ;  /* 0x0000000506077211 */ /* 0x080fe400078e10ff */
[----:B----4-:R-:W-:Y:S01]  /*0f80*/  LEA R13, R4, R5, 0x2 ;  /* 0x00000005040d7211 */ /* 0x010fe200078e10ff */
[----:B------:R-:W-:-:S02]  /*0f90*/  VIADD R15, R2, UR4 ;  /* 0x00000004020f7c36 */ /* 0x000fc40008000000 */
[----:B0-----:R-:W-:-:S04]  /*0fa0*/  IMAD.WIDE R2, R3, 0x4, R26 ;  /* 0x0000000403027825 */ /* 0x001fc800078e021a */
[--C-:B------:R-:W-:Y:S01]  /*0fb0*/  IMAD.WIDE R6, R7, 0x4, R26.reuse ;  /* 0x0000000407067825 */ /* 0x100fe200078e021a */
[----:B-1----:R0:W-:Y:S03]  /*0fc0*/  @P3 STG.E.128 desc[UR6][R2.64], R8 ;  /* 0x0000000802003986 */ /* 0x0021e6000c101d06 */
[----:B------:R-:W-:Y:S01]  /*0fd0*/  IMAD.WIDE R12, R13, 0x4, R26 ;  /* 0x000000040d0c7825 */ /* 0x000fe200078e021a */
[----:B--2---:R0:W-:Y:S01]  /*0fe0*/  @P2 STG.E.128 desc[UR6][R6.64], R16 ;  /* 0x0000001006002986 */ /* 0x0041e2000c101d06 */
[----:B------:R-:W-:-:S03]  /*0ff0*/  LEA R15, R24, R15, 0x2 ;  /* 0x0000000f180f7211 */ /* 0x000fc600078e10ff */
[----:B---3--:R0:W-:Y:S02]  /*1000*/  @P1 STG.E.128 desc[UR6][R12.64], R20 ;  /* 0x000000140c001986 */ /* 0x0081e4000c101d06 */
[----:B0-----:R-:W-:Y:S05]  /*1010*/  @!P0 EXIT ;  /* 0x000000000000894d */ /* 0x001fea0003800000 */
[----:B0-----:R-:W0:Y:S01]  /*1020*/  LDS.128 R12, [R15+0x3000] ;  /* 0x003000000f0c7984 */ /* 0x001e220000000c00 */
[----:B------:R-:W-:-:S05]  /*1030*/  LEA R5, R0, R5, 0x2 ;  /* 0x0000000500057211 */ /* 0x000fca00078e10ff */
[----:B------:R-:W-:-:S05]  /*1040*/  IMAD.WIDE R26, R5, 0x4, R26 ;  /* 0x00000004051a7825 */ /* 0x000fca00078e021a */
[----:B0-----:R-:W-:Y:S01]  /*1050*/  STG.E.128 desc[UR6][R26.64], R12 ;  /* 0x0000000c1a007986 */ /* 0x001fe2000c101d06 */
[----:B------:R-:W-:Y:S05]  /*1060*/  EXIT ;  /* 0x000000000000794d */ /* 0x000fea0003800000 */
.L_x_0:
[----:B------:R-:W-:-:S00]  /*1070*/  BRA `(.L_x_0) ;  /* 0xfffffffc00fc7947 */ /* 0x000fc0000383ffff */
[----:B------:R-:W-:-:S00]  /*1080*/  NOP ;  /* 0x0000000000007918 */ /* 0x000fc00000000000 */
[----:B------:R-:W-:-:S00]  /*1090*/  NOP ;  /* 0x0000000000007918 */ /* 0x000fc00000000000 */
[----:B------:R-:W-:-:S00]  /*10a0*/  NOP ;  /* 0x0000000000007918 */ /* 0x000fc00000000000 */
[----:B------:R-:W-:-:S00]  /*10b0*/  NOP ;  /* 0x0000000000007918 */ /* 0x000fc00000000000 */
[----:B------:R-:W-:-:S00]  /*10c0*/  NOP ;  /* 0x0000000000007918 */ /* 0x000fc00000000000 */
[----:B------:R-:W-:-:S00]  /*10d0*/  NOP ;  /* 0x0000000000007918 */ /* 0x000fc00000000000 */
[----:B------:R-:W-:-:S00]  /*10e0*/  NOP ;  /* 0x0000000000007918 */ /* 0x000fc00000000000 */
[----:B------:R-:W-:-:S00]  /*10f0*/  NOP ;  /* 0x0000000000007918 */ /* 0x000fc00000000000 */
.L_x_1:


//--------------------- .nv.global.init           --------------------------
	.section	.nv.global.init,"aw",@progbits
.nv.global.init:
	.type		_$_str,@object
	.size		_$_str,(_$_str_$_2 - _$_str)
_$_str:
        /*0000*/ 	.byte	0x5f, 0x5f, 0x43, 0x55, 0x44, 0x41, 0x5f, 0x46, 0x54, 0x5a, 0x00
	.type		_$_str_$_2,@object
	.size		_$_str_$_2,(.L_1 - _$_str_$_2)
_$_str_$_2:
        /*000b*/ 	.byte	0x5f, 0x5f, 0x43, 0x55, 0x44, 0x41, 0x5f, 0x50, 0x52, 0x45, 0x43, 0x5f, 0x53, 0x51, 0x52, 0x54
        /*001b*/ 	.byte	0x00
.L_1:


//--------------------- .nv.shared.triton_poi_fused__native_batch_norm_legit_no_training_leaky_relu_33 --------------------------
	.section	.nv.shared.triton_poi_fused__native_batch_norm_legit_no_training_leaky_relu_33,"aw",@nobits
	.sectionflags	@""
	.align	16
	.zero		1024


//--------------------- .nv.constant0.triton_poi_fused__native_batch_norm_legit_no_training_leaky_relu_33 --------------------------
	.section	.nv.constant0.triton_poi_fused__native_batch_norm_legit_no_training_leaky_relu_33,"a",@progbits
	.sectionflags	@""
	.align	4
.nv.constant0.triton_poi_fused__native_batch_norm_legit_no_training_leaky_relu_33:
	.zero		584
